	.headerflags	@"EF_CUDA_TEXMODE_UNIFIED EF_CUDA_64BIT_ADDRESS EF_CUDA_ACCELERATORS EF_CUDA_SM90 EF_CUDA_VIRTUAL_SM(EF_CUDA_SM90)"
	.elftype	@"ET_EXEC"


//--------------------- .nv.info                  --------------------------
	.section	.nv.info,"",@"SHT_CUDA_INFO"
	.align	4


	//----- nvinfo : EIATTR_REGCOUNT
	.align		4
        /*0000*/ 	.byte	0x04, 0x2f
        /*0002*/ 	.short	(.L_3 - .L_2)
	.align		4
.L_2:
        /*0004*/ 	.word	index@(triton_poi_fused__native_batch_norm_legit_no_training_relu_29)
        /*0008*/ 	.word	0x00000020


	//----- nvinfo : EIATTR_MIN_STACK_SIZE
	.align		4
.L_3:
        /*000c*/ 	.byte	0x04, 0x12
        /*000e*/ 	.short	(.L_5 - .L_4)
	.align		4
.L_4:
        /*0010*/ 	.word	index@(triton_poi_fused__native_batch_norm_legit_no_training_relu_29)
        /*0014*/ 	.word	0x00000000


	//----- nvinfo : EIATTR_FRAME_SIZE
	.align		4
.L_5:
        /*0018*/ 	.byte	0x04, 0x11
        /*001a*/ 	.short	(.L_7 - .L_6)
	.align		4
.L_6:
        /*001c*/ 	.word	index@(triton_poi_fused__native_batch_norm_legit_no_training_relu_29)
        /*0020*/ 	.word	0x00000000


	//----- nvinfo : EIATTR_MIN_STACK_SIZE
	.align		4
.L_7:
        /*0024*/ 	.byte	0x04, 0x12
        /*0026*/ 	.short	(.L_9 - .L_8)
	.align		4
.L_8:
        /*0028*/ 	.word	index@(triton_poi_fused__native_batch_norm_legit_no_training_relu_29)
        /*002c*/ 	.word	0x00000000
.L_9:


//--------------------- .nv.info.triton_poi_fused__native_batch_norm_legit_no_training_relu_29 --------------------------
	.section	.nv.info.triton_poi_fused__native_batch_norm_legit_no_training_relu_29,"",@"SHT_CUDA_INFO"
	.sectionflags	@""
	.align	4


	//----- nvinfo : EIATTR_CUDA_API_VERSION
	.align		4
        /*0000*/ 	.byte	0x04, 0x37
        /*0002*/ 	.short	(.L_11 - .L_10)
.L_10:
        /*0004*/ 	.word	0x0000007c


	//----- nvinfo : EIATTR_KPARAM_INFO
	.align		4
.L_11:
        /*0008*/ 	.byte	0x04, 0x17
        /*000a*/ 	.short	(.L_13 - .L_12)
.L_12:
        /*000c*/ 	.word	0x00000000
        /*0010*/ 	.short	0x0007
        /*0012*/ 	.short	0x0034
        /*0014*/ 	.byte	0x00, 0xf0, 0x11, 0x00


	//----- nvinfo : EIATTR_KPARAM_INFO
	.align		4
.L_13:
        /*0018*/ 	.byte	0x04, 0x17
        /*001a*/ 	.short	(.L_15 - .L_14)
.L_14:
        /*001c*/ 	.word	0x00000000
        /*0020*/ 	.short	0x0006
        /*0022*/ 	.short	0x0030
        /*0024*/ 	.byte	0x00, 0xf0, 0x11, 0x00


	//----- nvinfo : EIATTR_KPARAM_INFO
	.align		4
.L_15:
        /*0028*/ 	.byte	0x04, 0x17
        /*002a*/ 	.short	(.L_17 - .L_16)
.L_16:
        /*002c*/ 	.word	0x00000000
        /*0030*/ 	.short	0x0005
        /*0032*/ 	.short	0x0028
        /*0034*/ 	.byte	0x00, 0xf4, 0x21, 0x00


	//----- nvinfo : EIATTR_KPARAM_INFO
	.align		4
.L_17:
        /*0038*/ 	.byte	0x04, 0x17
        /*003a*/ 	.short	(.L_19 - .L_18)
.L_18:
        /*003c*/ 	.word	0x00000000
        /*0040*/ 	.short	0x0004
        /*0042*/ 	.short	0x0020
        /*0044*/ 	.byte	0x00, 0xf4, 0x21, 0x00


	//----- nvinfo : EIATTR_KPARAM_INFO
	.align		4
.L_19:
        /*0048*/ 	.byte	0x04, 0x17
        /*004a*/ 	.short	(.L_21 - .L_20)
.L_20:
        /*004c*/ 	.word	0x00000000
        /*0050*/ 	.short	0x0003
        /*0052*/ 	.short	0x0018
        /*0054*/ 	.byte	0x00, 0xf4, 0x21, 0x00


	//----- nvinfo : EIATTR_KPARAM_INFO
	.align		4
.L_21:
        /*0058*/ 	.byte	0x04, 0x17
        /*005a*/ 	.short	(.L_23 - .L_22)
.L_22:
        /*005c*/ 	.word	0x00000000
        /*0060*/ 	.short	0x0002
        /*0062*/ 	.short	0x0010
        /*0064*/ 	.byte	0x00, 0xf4, 0x21, 0x00


	//----- nvinfo : EIATTR_KPARAM_INFO
	.align		4
.L_23:
        /*0068*/ 	.byte	0x04, 0x17
        /*006a*/ 	.short	(.L_25 - .L_24)
.L_24:
        /*006c*/ 	.word	0x00000000
        /*0070*/ 	.short	0x0001
        /*0072*/ 	.short	0x0008
        /*0074*/ 	.byte	0x00, 0xf4, 0x21, 0x00


	//----- nvinfo : EIATTR_KPARAM_INFO
	.align		4
.L_25:
        /*0078*/ 	.byte	0x04, 0x17
        /*007a*/ 	.short	(.L_27 - .L_26)
.L_26:
        /*007c*/ 	.word	0x00000000
        /*0080*/ 	.short	0x0000
        /*0082*/ 	.short	0x0000
        /*0084*/ 	.byte	0x00, 0xf4, 0x21, 0x00


	//----- nvinfo : EIATTR_SPARSE_MMA_MASK
	.align		4
.L_27:
        /*0088*/ 	.byte	0x03, 0x50
        /*008a*/ 	.short	0x0000


	//----- nvinfo : EIATTR_MAXREG_COUNT
	.align		4
        /*008c*/ 	.byte	0x03, 0x1b
        /*008e*/ 	.short	0x00ff


	//----- nvinfo : EIATTR_EXIT_INSTR_OFFSETS
	.align		4
        /*0090*/ 	.byte	0x04, 0x1c
        /*0092*/ 	.short	(.L_29 - .L_28)


	//   ....[0]....
.L_28:
        /*0094*/ 	.word	0x00000a70


	//   ....[1]....
        /*0098*/ 	.word	0x00000b60


	//----- nvinfo : EIATTR_REQNTID
	.align		4
.L_29:
        /*009c*/ 	.byte	0x04, 0x10
        /*009e*/ 	.short	(.L_31 - .L_30)
.L_30:
        /*00a0*/ 	.word	0x00000080
        /*00a4*/ 	.word	0x00000001
        /*00a8*/ 	.word	0x00000001


	//----- nvinfo : EIATTR_CBANK_PARAM_SIZE
	.align		4
.L_31:
        /*00ac*/ 	.byte	0x03, 0x19
        /*00ae*/ 	.short	0x0038


	//----- nvinfo : EIATTR_PARAM_CBANK
	.align		4
        /*00b0*/ 	.byte	0x04, 0x0a
        /*00b2*/ 	.short	(.L_33 - .L_32)
	.align		4
.L_32:
        /*00b4*/ 	.word	index@(.nv.constant0.triton_poi_fused__native_batch_norm_legit_no_training_relu_29)
        /*00b8*/ 	.short	0x0210
        /*00ba*/ 	.short	0x0038


	//----- nvinfo : EIATTR_SW_WAR
	.align		4
.L_33:
        /*00bc*/ 	.byte	0x04, 0x36
        /*00be*/ 	.short	(.L_35 - .L_34)
.L_34:
        /*00c0*/ 	.word	0x00000008
.L_35:


//--------------------- .nv.callgraph             --------------------------
	.section	.nv.callgraph,"",@"SHT_CUDA_CALLGRAPH"
	.align	4
	.sectionentsize	8
	.align		4
        /*0000*/ 	.word	0x00000000
	.align		4
        /*0004*/ 	.word	0xffffffff
	.align		4
        /*0008*/ 	.word	0x00000000
	.align		4
        /*000c*/ 	.word	0xfffffffe
	.align		4
        /*0010*/ 	.word	0x00000000
	.align		4
        /*0014*/ 	.word	0xfffffffd
	.align		4
        /*0018*/ 	.word	0x00000000
	.align		4
        /*001c*/ 	.word	0xfffffffc


//--------------------- .nv.constant4             --------------------------
	.section	.nv.constant4,"a",@progbits
	.align	8
	.align		8
.nv.constant4:
        /*0000*/ 	.dword	_$_str
	.align		8
        /*0008*/ 	.dword	_$_str_$_2


//--------------------- .text.triton_poi_fused__native_batch_norm_legit_no_training_relu_29 --------------------------
	.section	.text.triton_poi_fused__native_batch_norm_legit_no_training_relu_29,"ax",@progbits
	.sectionflags	@"SHF_BARRIERS=1"
	.align	128
        .global         triton_poi_fused__native_batch_norm_legit_no_training_relu_29
        .type           triton_poi_fused__native_batch_norm_legit_no_training_relu_29,@function
        .size           triton_poi_fused__native_batch_norm_legit_no_training_relu_29,(.L_x_1 - triton_poi_fused__native_batch_norm_legit_no_training_relu_29)
        .other          triton_poi_fused__native_batch_norm_legit_no_training_relu_29,@"STO_CUDA_ENTRY STV_DEFAULT"
triton_poi_fused__native_batch_norm_legit_no_training_relu_29:
.text.triton_poi_fused__native_batch_norm_legit_no_training_relu_29:
[----:B------:R-:W0:Y:S01]  /*0000*/  LDC R1, c[0x0][0x28] ;  /* 0x00000a00ff017b82 */ /* 0x000e220000000800 */
[----:B------:R-:W1:Y:S07]  /*0010*/  S2R R29, SR_CTAID.Y ;  /* 0x00000000001d7919 */ /* 0x000e6e0000002600 */
[----:B------:R-:W2:Y:S01]  /*0020*/  LDC.64 R26, c[0x0][0x210] ;  /* 0x00008400ff1a7b82 */ /* 0x000ea20000000a00 */
[----:B------:R-:W-:Y:S02]  /*0030*/  CS2R R8, SRZ ;  /* 0x0000000000087805 */ /* 0x000fe4000001ff00 */
[----:B------:R-:W-:Y:S01]  /*0040*/  CS2R R10, SRZ ;  /* 0x00000000000a7805 */ /* 0x000fe2000001ff00 */
[----:B------:R-:W3:Y:S01]  /*0050*/  S2R R2, SR_TID.X ;  /* 0x0000000000027919 */ /* 0x000ee20000002100 */
[----:B------:R-:W-:Y:S01]  /*0060*/  ULDC.64 UR6, c[0x0][0x208] ;  /* 0x0000820000067ab9 */ /* 0x000fe20000000a00 */
[----:B------:R-:W4:Y:S02]  /*0070*/  S2R R3, SR_CTAID.X ;  /* 0x0000000000037919 */ /* 0x000f240000002500 */
[----:B------:R-:W5:Y:S08]  /*0080*/  LDC.64 R16, c[0x0][0x220] ;  /* 0x00008800ff107b82 */ /* 0x000f700000000a00 */
[----:B------:R-:W2:Y:S08]  /*0090*/  LDC.64 R12, c[0x0][0x218] ;  /* 0x00008600ff0c7b82 */ /* 0x000eb00000000a00 */
[----:B------:R-:W2:Y:S01]  /*00a0*/  LDC.64 R20, c[0x0][0x228] ;  /* 0x00008a00ff147b82 */ /* 0x000ea20000000a00 */
[----:B-1----:R-:W-:Y:S01]  /*00b0*/  SHF.R.S32.HI R0, RZ, 0x1d, R29 ;  /* 0x0000001dff007819 */ /* 0x002fe2000001141d */
[----:B------:R-:W-:-:S06]  /*00c0*/  IMAD.SHL.U32 R29, R29, 0x4, RZ ;  /* 0x000000041d1d7824 */ /* 0x000fcc00078e00ff */
[----:B------:R-:W1:Y:S01]  /*00d0*/  LDC.64 R24, c[0x0][0x230] ;  /* 0x00008c00ff187b82 */ /* 0x000e620000000a00 */
[----:B------:R-:W-:-:S04]  /*00e0*/  SGXT R0, R0, 0x1 ;  /* 0x000000010000781a */ /* 0x000fc80000000200 */
[----:B------:R-:W-:-:S04]  /*00f0*/  LEA.HI R4, R0, R29, RZ, 0x8 ;  /* 0x0000001d00047211 */ /* 0x000fc800078f40ff */
[C---:B------:R-:W-:Y:S01]  /*0100*/  LOP3.LUT R6, R4.reuse, 0xffffff00, RZ, 0xc0, !PT ;  /* 0xffffff0004067812 */ /* 0x040fe200078ec0ff */
[----:B------:R-:W-:Y:S01]  /*0110*/  IMAD.SHL.U32 R5, R4, 0x100, RZ ;  /* 0x0000010004057824 */ /* 0x000fe200078e00ff */
[----:B---3--:R-:W-:-:S03]  /*0120*/  LOP3.LUT R4, R2, 0x7f, RZ, 0xc0, !PT ;  /* 0x0000007f02047812 */ /* 0x008fc600078ec0ff */
[----:B------:R-:W-:Y:S01]  /*0130*/  IMAD.IADD R23, R29, 0x1, -R6 ;  /* 0x000000011d177824 */ /* 0x000fe200078e0a06 */
[----:B------:R-:W-:Y:S02]  /*0140*/  LOP3.LUT R6, R5, 0xffff0000, RZ, 0xc0, !PT ;  /* 0xffff000005067812 */ /* 0x000fe400078ec0ff */
[----:B----4-:R-:W-:Y:S01]  /*0150*/  PRMT R4, R4, 0x6540, R3 ;  /* 0x0000654004047816 */ /* 0x010fe20000000003 */
[C---:B-----5:R-:W-:Y:S01]  /*0160*/  IMAD.WIDE R16, R23.reuse, 0x4, R16 ;  /* 0x0000000417107825 */ /* 0x060fe200078e0210 */
[----:B------:R-:W-:Y:S02]  /*0170*/  IADD3 R6, R23, R6, RZ ;  /* 0x0000000617067210 */ /* 0x000fe40007ffe0ff */
[C---:B------:R-:W-:Y:S01]  /*0180*/  LOP3.LUT R5, R4.reuse, 0x80, RZ, 0xfc, !PT ;  /* 0x0000008004057812 */ /* 0x040fe200078efcff */
[----:B0-2---:R-:W-:Y:S01]  /*0190*/  IMAD.WIDE R12, R23, 0x4, R12 ;  /* 0x00000004170c7825 */ /* 0x005fe200078e020c */
[C---:B------:R-:W-:Y:S01]  /*01a0*/  ISETP.GE.AND P0, PT, R4.reuse, 0x100, PT ;  /* 0x000001000400780c */ /* 0x040fe20003f06270 */
[----:B------:R-:W2:Y:S01]  /*01b0*/  LDG.E.EL.128 R16, desc[UR6][R16.64] ;  /* 0x0000000610107981 */ /* 0x000ea2000c2e1d00 */
[----:B------:R-:W-:Y:S01]  /*01c0*/  ISETP.GE.AND P1, PT, R5, 0x100, PT ;  /* 0x000001000500780c */ /* 0x000fe20003f26270 */
[----:B------:R-:W-:-:S02]  /*01d0*/  IMAD R15, R4, 0x100, R6 ;  /* 0x00000100040f7824 */ /* 0x000fc400078e0206 */
[----:B------:R-:W-:Y:S01]  /*01e0*/  IMAD R7, R5, 0x100, R6 ;  /* 0x0000010005077824 */ /* 0x000fe200078e0206 */
[----:B------:R-:W-:Y:S01]  /*01f0*/  CS2R R4, SRZ ;  /* 0x0000000000047805 */ /* 0x000fe2000001ff00 */
[----:B------:R-:W-:-:S04]  /*0200*/  IMAD.WIDE R14, R15, 0x4, R26 ;  /* 0x000000040f0e7825 */ /* 0x000fc800078e021a */
[----:B------:R-:W-:Y:S01]  /*0210*/  IMAD.WIDE R26, R7, 0x4, R26 ;  /* 0x00000004071a7825 */ /* 0x000fe200078e021a */
[----:B------:R-:W-:-:S04]  /*0220*/  CS2R R6, SRZ ;  /* 0x0000000000067805 */ /* 0x000fc8000001ff00 */
[----:B------:R-:W3:Y:S04]  /*0230*/  @!P1 LDG.E.EL.128 R8, desc[UR6][R26.64] ;  /* 0x000000061a089981 */ /* 0x000ee8000c2e1d00 */
[----:B------:R-:W4:Y:S04]  /*0240*/  @!P0 LDG.E.EL.128 R4, desc[UR6][R14.64] ;  /* 0x000000060e048981 */ /* 0x000f28000c2e1d00 */
[----:B------:R-:W4:Y:S01]  /*0250*/  LDG.E.EL.128 R12, desc[UR6][R12.64] ;  /* 0x000000060c0c7981 */ /* 0x000f22000c2e1d00 */
[----:B------:R-:W-:-:S04]  /*0260*/  IMAD.WIDE R20, R23, 0x4, R20 ;  /* 0x0000000417147825 */ /* 0x000fc800078e0214 */
[----:B-1----:R-:W-:Y:S02]  /*0270*/  IMAD.WIDE R24, R23, 0x4, R24 ;  /* 0x0000000417187825 */ /* 0x002fe400078e0218 */
[----:B------:R-:W5:Y:S04]  /*0280*/  LDG.E.EL.128 R20, desc[UR6][R20.64] ;  /* 0x0000000614147981 */ /* 0x000f68000c2e1d00 */
[----:B------:R-:W5:Y:S01]  /*0290*/  LDG.E.EL.128 R24, desc[UR6][R24.64] ;  /* 0x0000000618187981 */ /* 0x000f62000c2e1d00 */
[----:B------:R-:W0:Y:S01]  /*02a0*/  S2UR UR5, SR_CgaCtaId ;  /* 0x00000000000579c3 */ /* 0x000e220000008800 */
[----:B------:R-:W-:Y:S02]  /*02b0*/  UMOV UR4, 0x400 ;  /* 0x0000040000047882 */ /* 0x000fe40000000000 */
[----:B0-----:R-:W-:Y:S01]  /*02c0*/  UPRMT UR4, UR5, 0x654, UR4 ;  /* 0x0000065405047896 */ /* 0x001fe20008000004 */
[----:B--2---:R-:W-:Y:S01]  /*02d0*/  FADD R17, R17, 9.9999997473787516356e-06 ;  /* 0x3727c5ac11117421 */ /* 0x004fe20000000000 */
[----:B------:R-:W-:Y:S01]  /*02e0*/  FADD R18, R18, 9.9999997473787516356e-06 ;  /* 0x3727c5ac12127421 */ /* 0x000fe20000000000 */
[----:B------:R-:W-:-:S06]  /*02f0*/  FADD R16, R16, 9.9999997473787516356e-06 ;  /* 0x3727c5ac10107421 */ /* 0x000fcc0000000000 */
[----:B------:R-:W-:Y:S01]  /*0300*/  MUFU.SQRT R16, R16 ;  /* 0x0000001000107308 */ /* 0x000fe20000002000 */
[----:B------:R-:W-:Y:S01]  /*0310*/  FADD R19, R19, 9.9999997473787516356e-06 ;  /* 0x3727c5ac13137421 */ /* 0x000fe20000000000 */
[C---:B----4-:R-:W-:Y:S01]  /*0320*/  FADD R4, -R12.reuse, R4 ;  /* 0x000000040c047221 */ /* 0x050fe20000000100 */
[----:B---3--:R-:W-:Y:S01]  /*0330*/  FADD R8, -R12, R8 ;  /* 0x000000080c087221 */ /* 0x008fe20000000100 */
[C---:B------:R-:W-:Y:S01]  /*0340*/  FADD R5, -R13.reuse, R5 ;  /* 0x000000050d057221 */ /* 0x040fe20000000100 */
[----:B------:R-:W-:-:S03]  /*0350*/  FADD R9, -R13, R9 ;  /* 0x000000090d097221 */ /* 0x000fc60000000100 */
[----:B------:R-:W0:Y:S08]  /*0360*/  MUFU.SQRT R12, R17 ;  /* 0x00000011000c7308 */ /* 0x000e300000002000 */
[----:B------:R-:W1:Y:S01]  /*0370*/  MUFU.SQRT R13, R18 ;  /* 0x00000012000d7308 */ /* 0x000e620000002000 */
[----:B------:R-:W-:Y:S01]  /*0380*/  FADD R6, -R14, R6 ;  /* 0x000000060e067221 */ /* 0x000fe20000000100 */
[----:B0-----:R-:W-:-:S02]  /*0390*/  FSETP.GT.AND P6, PT, R12, 8.50705917302346158658e+37, PT ;  /* 0x7e8000000c00780b */ /* 0x001fc40003fc4000 */
[----:B------:R-:W-:Y:S01]  /*03a0*/  FSETP.GEU.AND P5, PT, R12, 1.175494350822287508e-38, PT ;  /* 0x008000000c00780b */ /* 0x000fe20003fae000 */
[----:B------:R-:W-:Y:S01]  /*03b0*/  FADD R14, -R14, R10 ;  /* 0x0000000a0e0e7221 */ /* 0x000fe20000000100 */
[C---:B-1----:R-:W-:Y:S02]  /*03c0*/  FSETP.GT.AND P4, PT, R13.reuse, 8.50705917302346158658e+37, PT ;  /* 0x7e8000000d00780b */ /* 0x042fe40003f84000 */
[----:B------:R-:W-:Y:S01]  /*03d0*/  FSETP.GEU.AND P3, PT, R13, 1.175494350822287508e-38, PT ;  /* 0x008000000d00780b */ /* 0x000fe20003f6e000 */
[----:B------:R-:W0:Y:S01]  /*03e0*/  MUFU.SQRT R10, R19 ;  /* 0x00000013000a7308 */ /* 0x000e220000002000 */
[----:B------:R-:W-:-:S05]  /*03f0*/  FSETP.GT.AND P2, PT, R16, 8.50705917302346158658e+37, PT ;  /* 0x7e8000001000780b */ /* 0x000fca0003f44000 */
[----:B------:R-:W-:Y:S01]  /*0400*/  @P6 FMUL R12, R12, 0.25 ;  /* 0x3e8000000c0c6820 */ /* 0x000fe20000400000 */
[----:B------:R-:W-:Y:S01]  /*0410*/  HFMA2.MMA R17, -RZ, RZ, 1.625, 0 ;  /* 0x3e800000ff117435 */ /* 0x000fe200000001ff */
[----:B------:R-:W-:Y:S02]  /*0420*/  FSETP.GEU.AND P0, PT, R16, 1.175494350822287508e-38, PT ;  /* 0x008000001000780b */ /* 0x000fe40003f0e000 */
[----:B------:R-:W-:Y:S01]  /*0430*/  @!P5 FMUL R12, R12, 16777216 ;  /* 0x4b8000000c0cd820 */ /* 0x000fe20000400000 */
[----:B------:R-:W-:-:S04]  /*0440*/  @P4 FMUL R13, R13, 0.25 ;  /* 0x3e8000000d0d4820 */ /* 0x000fc80000400000 */
[----:B------:R-:W-:Y:S01]  /*0450*/  @!P3 FMUL R13, R13, 16777216 ;  /* 0x4b8000000d0db820 */ /* 0x000fe20000400000 */
[----:B0-----:R-:W-:Y:S01]  /*0460*/  FSETP.GT.AND P1, PT, R10, 8.50705917302346158658e+37, PT ;  /* 0x7e8000000a00780b */ /* 0x001fe20003f24000 */
[----:B------:R-:W0:Y:S01]  /*0470*/  MUFU.RCP R12, R12 ;  /* 0x0000000c000c7308 */ /* 0x000e220000001000 */
[C---:B------:R-:W-:Y:S01]  /*0480*/  FADD R7, -R15.reuse, R7 ;  /* 0x000000070f077221 */ /* 0x040fe20000000100 */
[----:B------:R-:W-:Y:S01]  /*0490*/  FADD R11, -R15, R11 ;  /* 0x0000000b0f0b7221 */ /* 0x000fe20000000100 */
[----:B------:R-:W-:Y:S01]  /*04a0*/  @P2 FMUL R16, R16, 0.25 ;  /* 0x3e80000010102820 */ /* 0x000fe20000400000 */
[C---:B------:R-:W-:Y:S02]  /*04b0*/  FSEL R15, R17.reuse, 1, P6 ;  /* 0x3f800000110f7808 */ /* 0x040fe40003000000 */
[----:B------:R-:W-:Y:S02]  /*04c0*/  FSETP.GEU.AND P6, PT, R10, 1.175494350822287508e-38, PT ;  /* 0x008000000a00780b */ /* 0x000fe40003fce000 */
[----:B------:R-:W1:Y:S01]  /*04d0*/  MUFU.RCP R13, R13 ;  /* 0x0000000d000d7308 */ /* 0x000e620000001000 */
[----:B------:R-:W-:Y:S01]  /*04e0*/  @!P0 FMUL R16, R16, 16777216 ;  /* 0x4b80000010108820 */ /* 0x000fe20000400000 */
[----:B------:R-:W-:Y:S01]  /*04f0*/  FSEL R18, R17, 1, P4 ;  /* 0x3f80000011127808 */ /* 0x000fe20002000000 */
[----:B------:R-:W-:Y:S01]  /*0500*/  @!P5 FMUL R15, R15, 16777216 ;  /* 0x4b8000000f0fd820 */ /* 0x000fe20000400000 */
[----:B------:R-:W-:-:S03]  /*0510*/  @P1 FMUL R10, R10, 0.25 ;  /* 0x3e8000000a0a1820 */ /* 0x000fc60000400000 */
[----:B------:R-:W-:Y:S01]  /*0520*/  @!P3 FMUL R18, R18, 16777216 ;  /* 0x4b8000001212b820 */ /* 0x000fe20000400000 */
[----:B------:R-:W2:Y:S01]  /*0530*/  MUFU.RCP R16, R16 ;  /* 0x0000001000107308 */ /* 0x000ea20000001000 */
[----:B0-----:R-:W-:Y:S02]  /*0540*/  FMUL R12, R12, R15 ;  /* 0x0000000f0c0c7220 */ /* 0x001fe40000400000 */
[----:B------:R-:W-:Y:S01]  /*0550*/  @!P6 FMUL R10, R10, 16777216 ;  /* 0x4b8000000a0ae820 */ /* 0x000fe20000400000 */
[----:B-1----:R-:W-:Y:S01]  /*0560*/  FMUL R15, R13, R18 ;  /* 0x000000120d0f7220 */ /* 0x002fe20000400000 */
[----:B------:R-:W-:-:S04]  /*0570*/  FSEL R13, R17, 1, P2 ;  /* 0x3f800000110d7808 */ /* 0x000fc80001000000 */
[----:B------:R-:W0:Y:S01]  /*0580*/  MUFU.RCP R10, R10 ;  /* 0x0000000a000a7308 */ /* 0x000e220000001000 */
[----:B------:R-:W-:Y:S01]  /*0590*/  @!P0 FMUL R13, R13, 16777216 ;  /* 0x4b8000000d0d8820 */ /* 0x000fe20000400000 */
[----:B------:R-:W-:-:S03]  /*05a0*/  FSEL R17, R17, 1, P1 ;  /* 0x3f80000011117808 */ /* 0x000fc60000800000 */
[----:B--2---:R-:W-:Y:S01]  /*05b0*/  FMUL R13, R16, R13 ;  /* 0x0000000d100d7220 */ /* 0x004fe20000400000 */
[----:B------:R-:W-:-:S03]  /*05c0*/  FMUL R18, R12, R9 ;  /* 0x000000090c127220 */ /* 0x000fc60000400000 */
[C---:B------:R-:W-:Y:S01]  /*05d0*/  FMUL R9, R13.reuse, R8 ;  /* 0x000000080d097220 */ /* 0x040fe20000400000 */
[----:B------:R-:W-:Y:S01]  /*05e0*/  FMUL R13, R13, R4 ;  /* 0x000000040d0d7220 */ /* 0x000fe20000400000 */
[----:B------:R-:W-:Y:S01]  /*05f0*/  @!P6 FMUL R17, R17, 16777216 ;  /* 0x4b8000001111e820 */ /* 0x000fe20000400000 */
[----:B------:R-:W-:Y:S01]  /*0600*/  FMUL R12, R12, R5 ;  /* 0x000000050c0c7220 */ /* 0x000fe20000400000 */
[C---:B------:R-:W-:Y:S01]  /*0610*/  FMUL R5, R15.reuse, R14 ;  /* 0x0000000e0f057220 */ /* 0x040fe20000400000 */
[--C-:B-----5:R-:W-:Y:S01]  /*0620*/  FFMA R13, R20, R13, R24.reuse ;  /* 0x0000000d140d7223 */ /* 0x120fe20000000018 */
[----:B0-----:R-:W-:Y:S01]  /*0630*/  FMUL R16, R10, R17 ;  /* 0x000000110a107220 */ /* 0x001fe20000400000 */
[----:B------:R-:W-:Y:S01]  /*0640*/  FMUL R15, R15, R6 ;  /* 0x000000060f0f7220 */ /* 0x000fe20000400000 */
[----:B------:R-:W-:Y:S01]  /*0650*/  FFMA R9, R20, R9, R24 ;  /* 0x0000000914097223 */ /* 0x000fe20000000018 */
[--C-:B------:R-:W-:Y:S01]  /*0660*/  FFMA R12, R21, R12, R25.reuse ;  /* 0x0000000c150c7223 */ /* 0x100fe20000000019 */
[C---:B------:R-:W-:Y:S01]  /*0670*/  FSETP.GEU.AND P0, PT, R13.reuse, RZ, PT ;  /* 0x000000ff0d00720b */ /* 0x040fe20003f0e000 */
[----:B------:R-:W-:Y:S01]  /*0680*/  FMUL R4, R16, R11 ;  /* 0x0000000b10047220 */ /* 0x000fe20000400000 */
[--C-:B------:R-:W-:Y:S01]  /*0690*/  FFMA R15, R22, R15, R26.reuse ;  /* 0x0000000f160f7223 */ /* 0x100fe2000000001a */
[----:B------:R-:W-:Y:S01]  /*06a0*/  FMUL R16, R16, R7 ;  /* 0x0000000710107220 */ /* 0x000fe20000400000 */
[----:B------:R-:W-:Y:S01]  /*06b0*/  FSEL R6, R13, RZ, P0 ;  /* 0x000000ff0d067208 */ /* 0x000fe20000000000 */
[----:B------:R-:W-:Y:S01]  /*06c0*/  FFMA R18, R21, R18, R25 ;  /* 0x0000001215127223 */ /* 0x000fe20000000019 */
[----:B------:R-:W-:Y:S01]  /*06d0*/  LOP3.LUT R11, R2, 0x7f, RZ, 0xc0, !PT ;  /* 0x0000007f020b7812 */ /* 0x000fe200078ec0ff */
[----:B------:R-:W-:Y:S01]  /*06e0*/  FFMA R5, R22, R5, R26 ;  /* 0x0000000516057223 */ /* 0x000fe2000000001a */
[----:B------:R-:W-:Y:S01]  /*06f0*/  FSETP.GEU.AND P0, PT, R9, RZ, PT ;  /* 0x000000ff0900720b */ /* 0x000fe20003f0e000 */
[C-C-:B------:R-:W-:Y:S01]  /*0700*/  FFMA R16, R23.reuse, R16, R27.reuse ;  /* 0x0000001017107223 */ /* 0x140fe2000000001b */
[----:B------:R-:W-:Y:S01]  /*0710*/  FSETP.GEU.AND P2, PT, R12, RZ, PT ;  /* 0x000000ff0c00720b */ /* 0x000fe20003f4e000 */
[----:B------:R-:W-:Y:S01]  /*0720*/  FFMA R4, R23, R4, R27 ;  /* 0x0000000417047223 */ /* 0x000fe2000000001b */
[----:B------:R-:W-:-:S02]  /*0730*/  FSETP.GEU.AND P1, PT, R15, RZ, PT ;  /* 0x000000ff0f00720b */ /* 0x000fc40003f2e000 */
[----:B------:R-:W-:Y:S02]  /*0740*/  LEA R11, R11, UR4, 0x2 ;  /* 0x000000040b0b7c11 */ /* 0x000fe4000f8e10ff */
[----:B------:R-:W-:Y:S02]  /*0750*/  FSEL R20, R9, RZ, P0 ;  /* 0x000000ff09147208 */ /* 0x000fe40000000000 */
[----:B------:R-:W-:Y:S02]  /*0760*/  FSEL R8, R12, RZ, P2 ;  /* 0x000000ff0c087208 */ /* 0x000fe40001000000 */
[----:B------:R-:W-:Y:S02]  /*0770*/  FSEL R14, R15, RZ, P1 ;  /* 0x000000ff0f0e7208 */ /* 0x000fe40000800000 */
[----:B------:R-:W-:Y:S02]  /*0780*/  FSETP.GEU.AND P2, PT, R18, RZ, PT ;  /* 0x000000ff1200720b */ /* 0x000fe40003f4e000 */
[----:B------:R-:W-:-:S02]  /*0790*/  FSETP.GEU.AND P1, PT, R5, RZ, PT ;  /* 0x000000ff0500720b */ /* 0x000fc40003f2e000 */
[----:B------:R-:W-:Y:S02]  /*07a0*/  FSETP.GEU.AND P0, PT, R4, RZ, PT ;  /* 0x000000ff0400720b */ /* 0x000fe40003f0e000 */
[----:B------:R-:W-:Y:S01]  /*07b0*/  FSETP.GEU.AND P3, PT, R16, RZ, PT ;  /* 0x000000ff1000720b */ /* 0x000fe20003f6e000 */
[----:B------:R0:W-:Y:S01]  /*07c0*/  STS [R11+0x200], R20 ;  /* 0x000200140b007388 */ /* 0x0001e20000000800 */
[----:B------:R-:W-:Y:S02]  /*07d0*/  FSEL R18, R18, RZ, P2 ;  /* 0x000000ff12127208 */ /* 0x000fe40001000000 */
[----:B------:R-:W-:Y:S02]  /*07e0*/  FSEL R22, R5, RZ, P1 ;  /* 0x000000ff05167208 */ /* 0x000fe40000800000 */
[----:B------:R-:W-:Y:S02]  /*07f0*/  FSEL R16, R16, RZ, P3 ;  /* 0x000000ff10107208 */ /* 0x000fe40001800000 */
[----:B0-----:R-:W-:Y:S01]  /*0800*/  FSEL R20, R4, RZ, P0 ;  /* 0x000000ff04147208 */ /* 0x001fe20000000000 */
[----:B------:R-:W-:Y:S04]  /*0810*/  STS [R11], R6 ;  /* 0x000000060b007388 */ /* 0x000fe80000000800 */
[----:B------:R0:W-:Y:S04]  /*0820*/  STS [R11+0x404], R8 ;  /* 0x000404080b007388 */ /* 0x0001e80000000800 */
[----:B------:R1:W-:Y:S04]  /*0830*/  STS [R11+0x808], R14 ;  /* 0x0008080e0b007388 */ /* 0x0003e80000000800 */
[----:B------:R-:W-:Y:S01]  /*0840*/  STS [R11+0x604], R18 ;  /* 0x000604120b007388 */ /* 0x000fe20000000800 */
[----:B------:R-:W-:Y:S01]  /*0850*/  SHF.R.U32.HI R7, RZ, 0x4, R2 ;  /* 0x00000004ff077819 */ /* 0x000fe20000011602 */
[----:B------:R-:W-:Y:S01]  /*0860*/  IMAD.SHL.U32 R12, R2, 0x4, RZ ;  /* 0x00000004020c7824 */ /* 0x000fe200078e00ff */
[----:B0-----:R-:W0:Y:S01]  /*0870*/  LDC.64 R8, c[0x0][0x238] ;  /* 0x00008e00ff087b82 */ /* 0x001e220000000a00 */
[----:B------:R-:W-:Y:S04]  /*0880*/  STS [R11+0xa08], R22 ;  /* 0x000a08160b007388 */ /* 0x000fe80000000800 */
[----:B------:R-:W-:Y:S04]  /*0890*/  STS [R11+0xc0c], R16 ;  /* 0x000c0c100b007388 */ /* 0x000fe80000000800 */
[----:B------:R2:W-:Y:S01]  /*08a0*/  STS [R11+0xe0c], R20 ;  /* 0x000e0c140b007388 */ /* 0x0005e20000000800 */
[----:B------:R-:W-:-:S02]  /*08b0*/  LOP3.LUT R7, R7, 0x4, RZ, 0xc0, !PT ;  /* 0x0000000407077812 */ /* 0x000fc400078ec0ff */
[----:B------:R-:W-:-:S03]  /*08c0*/  LOP3.LUT R10, R12, 0x1fc, RZ, 0xc0, !PT ;  /* 0x000001fc0c0a7812 */ /* 0x000fc600078ec0ff */
[----:B------:R-:W-:-:S05]  /*08d0*/  VIADD R7, R7, UR4 ;  /* 0x0000000407077c36 */ /* 0x000fca0008000000 */
[----:B------:R-:W-:Y:S01]  /*08e0*/  LEA R13, R10, R7, 0x2 ;  /* 0x000000070a0d7211 */ /* 0x000fe200078e10ff */
[----:B------:R-:W-:Y:S01]  /*08f0*/  BAR.SYNC.DEFER_BLOCKING 0x0 ;  /* 0x0000000000007b1d */ /* 0x000fe20000010000 */
[----:B------:R-:W-:-:S04]  /*0900*/  SHF.R.U32.HI R2, RZ, 0x6, R2 ;  /* 0x00000006ff027819 */ /* 0x000fc80000011602 */
[----:B------:R-:W-:-:S04]  /*0910*/  LOP3.LUT R29, R29, 0x1, R2, 0xf8, !PT ;  /* 0x000000011d1d7812 */ /* 0x000fc800078ef802 */
[----:B------:R-:W-:Y:S01]  /*0920*/  LEA.HI R2, R0, R29, RZ, 0x8 ;  /* 0x0000001d00027211 */ /* 0x000fe200078f40ff */
[----:B------:R-:W-:Y:S04]  /*0930*/  LDS R4, [R13] ;  /* 0x000000000d047984 */ /* 0x000fe80000000800 */
[----:B------:R-:W-:Y:S04]  /*0940*/  LDS R5, [R13+0x4] ;  /* 0x000004000d057984 */ /* 0x000fe80000000800 */
[----:B------:R-:W-:Y:S04]  /*0950*/  LDS R6, [R13+0x8] ;  /* 0x000008000d067984 */ /* 0x000fe80000000800 */
[----:B------:R0:W3:Y:S01]  /*0960*/  LDS R7, [R13+0xc] ;  /* 0x00000c000d077984 */ /* 0x0000e20000000800 */
[----:B-1----:R-:W-:-:S02]  /*0970*/  LOP3.LUT R14, R12, 0xfc, RZ, 0xc0, !PT ;  /* 0x000000fc0c0e7812 */ /* 0x002fc400078ec0ff */
[C---:B------:R-:W-:Y:S01]  /*0980*/  LOP3.LUT R12, R2.reuse, 0xffff00, RZ, 0xc0, !PT ;  /* 0x00ffff00020c7812 */ /* 0x040fe200078ec0ff */
[----:B------:R-:W-:Y:S01]  /*0990*/  IMAD.SHL.U32 R2, R2, 0x400, RZ ;  /* 0x0000040002027824 */ /* 0x000fe200078e00ff */
[----:B------:R-:W-:-:S03]  /*09a0*/  PRMT R3, R14, 0x6540, R3 ;  /* 0x000065400e037816 */ /* 0x000fc60000000003 */
[----:B------:R-:W-:Y:S01]  /*09b0*/  IMAD.IADD R12, R29, 0x1, -R12 ;  /* 0x000000011d0c7824 */ /* 0x000fe200078e0a0c */
[----:B------:R-:W-:Y:S02]  /*09c0*/  LOP3.LUT R14, R10, 0x200, RZ, 0xfc, !PT ;  /* 0x000002000a0e7812 */ /* 0x000fe400078efcff */
[----:B--2---:R-:W-:Y:S02]  /*09d0*/  LOP3.LUT R11, R2, 0xfffc0000, RZ, 0xc0, !PT ;  /* 0xfffc0000020b7812 */ /* 0x004fe400078ec0ff */
[----:B------:R-:W-:Y:S02]  /*09e0*/  LEA R12, R12, R3, 0x8 ;  /* 0x000000030c0c7211 */ /* 0x000fe400078e40ff */
[----:B------:R-:W-:Y:S02]  /*09f0*/  ISETP.GE.AND P0, PT, R3, 0x100, PT ;  /* 0x000001000300780c */ /* 0x000fe40003f06270 */
[----:B------:R-:W-:Y:S01]  /*0a00*/  SHF.R.U32.HI R14, RZ, 0x6, R14 ;  /* 0x00000006ff0e7819 */ /* 0x000fe2000001160e */
[----:B------:R-:W-:-:S03]  /*0a10*/  IMAD.IADD R11, R12, 0x1, R11 ;  /* 0x000000010c0b7824 */ /* 0x000fc600078e020b */
[----:B------:R-:W-:Y:S01]  /*0a20*/  LOP3.LUT R14, R14, 0xc, RZ, 0xc0, !PT ;  /* 0x0000000c0e0e7812 */ /* 0x000fe200078ec0ff */
[----:B0-----:R-:W-:-:S04]  /*0a30*/  IMAD.WIDE R12, R11, 0x4, R8 ;  /* 0x000000040b0c7825 */ /* 0x001fc800078e0208 */
[----:B------:R-:W-:-:S05]  /*0a40*/  VIADD R15, R14, UR4 ;  /* 0x000000040e0f7c36 */ /* 0x000fca0008000000 */
[----:B------:R-:W-:Y:S01]  /*0a50*/  LEA R15, R10, R15, 0x2 ;  /* 0x0000000f0a0f7211 */ /* 0x000fe200078e10ff */
[----:B---3--:R0:W-:Y:S02]  /*0a60*/  @!P0 STG.E.128 desc[UR6][R12.64], R4 ;  /* 0x000000040c008986 */ /* 0x0081e4000c101d06 */
[----:B0-----:R-:W-:Y:S05]  /*0a70*/  @P0 EXIT ;  /* 0x000000000000094d */ /* 0x001fea0003800000 */
[----:B0-----:R-:W-:Y:S01]  /*0a80*/  LDS R4, [R15+0x800] ;  /* 0x000800000f047984 */ /* 0x001fe20000000800 */
[----:B------:R-:W-:-:S03]  /*0a90*/  LOP3.LUT R29, R29, 0x2, RZ, 0xfc, !PT ;  /* 0x000000021d1d7812 */ /* 0x000fc600078efcff */
[----:B------:R-:W-:Y:S01]  /*0aa0*/  LDS R5, [R15+0x804] ;  /* 0x000804000f057984 */ /* 0x000fe20000000800 */
[----:B------:R-:W-:-:S03]  /*0ab0*/  LEA.HI R0, R0, R29, RZ, 0x8 ;  /* 0x0000001d00007211 */ /* 0x000fc600078f40ff */
[----:B------:R-:W-:Y:S01]  /*0ac0*/  LDS R6, [R15+0x808] ;  /* 0x000808000f067984 */ /* 0x000fe20000000800 */
[C---:B------:R-:W-:Y:S01]  /*0ad0*/  LOP3.LUT R2, R0.reuse, 0xffff00, RZ, 0xc0, !PT ;  /* 0x00ffff0000027812 */ /* 0x040fe200078ec0ff */
[----:B------:R-:W-:Y:S02]  /*0ae0*/  IMAD.SHL.U32 R0, R0, 0x400, RZ ;  /* 0x0000040000007824 */ /* 0x000fe400078e00ff */
[----:B------:R-:W0:Y:S02]  /*0af0*/  LDS R7, [R15+0x80c] ;  /* 0x00080c000f077984 */ /* 0x000e240000000800 */
[----:B------:R-:W-:-:S05]  /*0b00*/  IMAD.IADD R2, R29, 0x1, -R2 ;  /* 0x000000011d027824 */ /* 0x000fca00078e0a02 */
[----:B------:R-:W-:Y:S02]  /*0b10*/  LEA R2, R2, R3, 0x8 ;  /* 0x0000000302027211 */ /* 0x000fe400078e40ff */
[----:B------:R-:W-:-:S05]  /*0b20*/  LOP3.LUT R3, R0, 0xfffc0000, RZ, 0xc0, !PT ;  /* 0xfffc000000037812 */ /* 0x000fca00078ec0ff */
[----:B------:R-:W-:-:S04]  /*0b30*/  IMAD.IADD R3, R2, 0x1, R3 ;  /* 0x0000000102037824 */ /* 0x000fc800078e0203 */
[----:B------:R-:W-:-:S05]  /*0b40*/  IMAD.WIDE R8, R3, 0x4, R8 ;  /* 0x0000000403087825 */ /* 0x000fca00078e0208 */
[----:B0-----:R-:W-:Y:S01]  /*0b50*/  STG.E.128 desc[UR6][R8.64], R4 ;  /* 0x0000000408007986 */ /* 0x001fe2000c101d06 */
[----:B------:R-:W-:Y:S05]  /*0b60*/  EXIT ;  /* 0x000000000000794d */ /* 0x000fea0003800000 */
.L_x_0:
[----:B------:R-:W-:-:S00]  /*0b70*/  BRA `(.L_x_0) ;  /* 0xfffffffc00fc7947 */ /* 0x000fc0000383ffff */
[----:B------:R-:W-:-:S00]  /*0b80*/  NOP ;  /* 0x0000000000007918 */ /* 0x000fc00000000000 */
[----:B------:R-:W-:-:S00]  /*0b90*/  NOP ;  /* 0x0000000000007918 */ /* 0x000fc00000000000 */
[----:B------:R-:W-:-:S00]  /*0ba0*/  NOP ;  /* 0x0000000000007918 */ /* 0x000fc00000000000 */
[----:B------:R-:W-:-:S00]  /*0bb0*/  NOP ;  /* 0x0000000000007918 */ /* 0x000fc00000000000 */
[----:B------:R-:W-:-:S00]  /*0bc0*/  NOP ;  /* 0x0000000000007918 */ /* 0x000fc00000000000 */
[----:B------:R-:W-:-:S00]  /*0bd0*/  NOP ;  /* 0x0000000000007918 */ /* 0x000fc00000000000 */
[----:B------:R-:W-:-:S00]  /*0be0*/  NOP ;  /* 0x0000000000007918 */ /* 0x000fc00000000000 */
[----:B------:R-:W-:-:S00]  /*0bf0*/  NOP ;  /* 0x0000000000007918 */ /* 0x000fc00000000000 */
.L_x_1:


//--------------------- .nv.global.init           --------------------------
	.section	.nv.global.init,"aw",@progbits
.nv.global.init:
	.type		_$_str,@object
	.size		_$_str,(_$_str_$_2 - _$_str)
_$_str:
        /*0000*/ 	.byte	0x5f, 0x5f, 0x43, 0x55, 0x44, 0x41, 0x5f, 0x46, 0x54, 0x5a, 0x00
	.type		_$_str_$_2,@object
	.size		_$_str_$_2,(.L_1 - _$_str_$_2)
_$_str_$_2:
        /*000b*/ 	.byte	0x5f, 0x5f, 0x43, 0x55, 0x44, 0x41, 0x5f, 0x50, 0x52, 0x45, 0x43, 0x5f, 0x53, 0x51, 0x52, 0x54
        /*001b*/ 	.byte	0x00
.L_1:


//--------------------- .nv.shared.triton_poi_fused__native_batch_norm_legit_no_training_relu_29 --------------------------
	.section	.nv.shared.triton_poi_fused__native_batch_norm_legit_no_training_relu_29,"aw",@nobits
	.sectionflags	@""
	.align	16
	.zero		1024


//--------------------- .nv.constant0.triton_poi_fused__native_batch_norm_legit_no_training_relu_29 --------------------------
	.section	.nv.constant0.triton_poi_fused__native_batch_norm_legit_no_training_relu_29,"a",@progbits
	.sectionflags	@""
	.align	4
.nv.constant0.triton_poi_fused__native_batch_norm_legit_no_training_relu_29:
	.zero		584
